//
// Generated by NVIDIA NVVM Compiler
//
// Compiler Build ID: CL-36424714
// Cuda compilation tools, release 13.0, V13.0.88
// Based on NVVM 20.0.0
//

.version 9.0
.target sm_100
.address_size 64

	// .globl	_Z16find_subsequencePcS_Pi
// _ZZ16find_subsequencePcS_PiE14shared_pattern has been demoted
// _ZZ16find_subsequencePcS_PiE11shared_text has been demoted

.visible .entry _Z16find_subsequencePcS_Pi(
	.param .u64 .ptr .align 1 _Z16find_subsequencePcS_Pi_param_0,
	.param .u64 .ptr .align 1 _Z16find_subsequencePcS_Pi_param_1,
	.param .u64 .ptr .align 1 _Z16find_subsequencePcS_Pi_param_2
)
{
	.reg .pred 	%p<11>;
	.reg .b16 	%rs<12>;
	.reg .b32 	%r<17>;
	.reg .b64 	%rd<15>;
	// demoted variable
	.shared .align 1 .b8 _ZZ16find_subsequencePcS_PiE14shared_pattern[4];
	// demoted variable
	.shared .align 1 .b8 _ZZ16find_subsequencePcS_PiE11shared_text[259];
	ld.param.u64 	%rd4, [_Z16find_subsequencePcS_Pi_param_0];
	ld.param.u64 	%rd2, [_Z16find_subsequencePcS_Pi_param_1];
	ld.param.u64 	%rd3, [_Z16find_subsequencePcS_Pi_param_2];
	cvta.to.global.u64 	%rd1, %rd4;
	mov.u32 	%r8, %ctaid.x;
	mov.u32 	%r1, %ntid.x;
	mov.u32 	%r2, %tid.x;
	mad.lo.s32 	%r3, %r8, %r1, %r2;
	setp.gt.u32 	%p1, %r2, 3;
	@%p1 bra 	$L__BB0_2;
	cvta.to.global.u64 	%rd5, %rd2;
	cvt.s64.s32 	%rd6, %r3;
	add.s64 	%rd7, %rd5, %rd6;
	ld.global.u8 	%rs1, [%rd7];
	mov.u32 	%r9, _ZZ16find_subsequencePcS_PiE14shared_pattern;
	add.s32 	%r10, %r9, %r2;
	st.shared.u8 	[%r10], %rs1;
$L__BB0_2:
	setp.gt.s32 	%p2, %r3, 19;
	mov.u32 	%r11, _ZZ16find_subsequencePcS_PiE11shared_text;
	add.s32 	%r4, %r11, %r2;
	@%p2 bra 	$L__BB0_4;
	cvt.s64.s32 	%rd8, %r3;
	add.s64 	%rd9, %rd1, %rd8;
	ld.global.u8 	%rs2, [%rd9];
	st.shared.u8 	[%r4], %rs2;
$L__BB0_4:
	setp.gt.u32 	%p3, %r2, 2;
	add.s32 	%r5, %r3, %r1;
	setp.gt.u32 	%p4, %r5, 19;
	or.pred  	%p5, %p3, %p4;
	@%p5 bra 	$L__BB0_6;
	cvt.u64.u32 	%rd10, %r5;
	add.s64 	%rd11, %rd1, %rd10;
	ld.global.u8 	%rs3, [%rd11];
	add.s32 	%r12, %r4, %r1;
	st.shared.u8 	[%r12], %rs3;
$L__BB0_6:
	bar.sync 	0;
	setp.lt.s32 	%p6, %r3, 17;
	@%p6 bra 	$L__BB0_7;
	bra.uni 	$L__BB0_12;
$L__BB0_7:
	ld.shared.u8 	%rs4, [%r4];
	ld.shared.u8 	%rs5, [_ZZ16find_subsequencePcS_PiE14shared_pattern];
	setp.eq.s16 	%p7, %rs4, %rs5;
	mov.b32 	%r16, 0;
	@%p7 bra 	$L__BB0_8;
	bra.uni 	$L__BB0_11;
$L__BB0_8:
	ld.shared.u8 	%rs6, [%r4+1];
	ld.shared.u8 	%rs7, [_ZZ16find_subsequencePcS_PiE14shared_pattern+1];
	setp.ne.s16 	%p8, %rs6, %rs7;
	@%p8 bra 	$L__BB0_11;
	ld.shared.u8 	%rs8, [%r4+2];
	ld.shared.u8 	%rs9, [_ZZ16find_subsequencePcS_PiE14shared_pattern+2];
	setp.ne.s16 	%p9, %rs8, %rs9;
	@%p9 bra 	$L__BB0_11;
	ld.shared.u8 	%rs10, [%r4+3];
	ld.shared.u8 	%rs11, [_ZZ16find_subsequencePcS_PiE14shared_pattern+3];
	setp.eq.s16 	%p10, %rs10, %rs11;
	selp.u32 	%r16, 1, 0, %p10;
$L__BB0_11:
	cvta.to.global.u64 	%rd12, %rd3;
	mul.wide.s32 	%rd13, %r3, 4;
	add.s64 	%rd14, %rd12, %rd13;
	st.global.u32 	[%rd14], %r16;
$L__BB0_12:
	ret;

}


// ===== COMPILED SASS (sm_100) =====

	.target	sm_100

	.elftype	@"ET_EXEC"


//--------------------- .note.nv.tkinfo           --------------------------
	.section	.note.nv.tkinfo,"",@"SHT_NOTE"
	.sectionflags	@"SHF_NOTE_NV_TKINFO"
	.tkinfo
        /*0018*/ 	.word	0x00000002
        /*0030*/ 	.string	""
        /*0030*/ 	.string	"ptxas"
        /*0030*/ 	.string	"Cuda compilation tools, release 13.0, V13.0.88"
        /*0030*/ 	.string	"Build cuda_13.0.r13.0/compiler.36424714_0"
        /*0030*/ 	.string	"-arch sm_100 -m 64 "



//--------------------- .note.nv.cuinfo           --------------------------
	.section	.note.nv.cuinfo,"",@"SHT_NOTE"
	.sectionflags	@"SHF_NOTE_NV_CUINFO"
        /*0018*/ 	.short	0x0002
        /*001a*/ 	.short	0x0064
        /*001c*/ 	.short	0x0082
	.zero		2


//--------------------- .nv.info                  --------------------------
	.section	.nv.info,"",@"SHT_CUDA_INFO"
	.align	4


	//----- nvinfo : EIATTR_REGCOUNT
	.align		4
        /*0000*/ 	.byte	0x04, 0x2f
        /*0002*/ 	.short	(.L_1 - .L_0)
	.align		4
.L_0:
        /*0004*/ 	.word	index@(_Z16find_subsequencePcS_Pi)
        /*0008*/ 	.word	0x0000000e


	//----- nvinfo : EIATTR_FRAME_SIZE
	.align		4
.L_1:
        /*000c*/ 	.byte	0x04, 0x11
        /*000e*/ 	.short	(.L_3 - .L_2)
	.align		4
.L_2:
        /*0010*/ 	.word	index@(_Z16find_subsequencePcS_Pi)
        /*0014*/ 	.word	0x00000000


	//----- nvinfo : EIATTR_MIN_STACK_SIZE
	.align		4
.L_3:
        /*0018*/ 	.byte	0x04, 0x12
        /*001a*/ 	.short	(.L_5 - .L_4)
	.align		4
.L_4:
        /*001c*/ 	.word	index@(_Z16find_subsequencePcS_Pi)
        /*0020*/ 	.word	0x00000000
.L_5:


//--------------------- .nv.compat                --------------------------
	.section	.nv.compat,"",@"SHT_CUDA_COMPAT_INFO"
	.align	4
        /*0000*/ 	.byte	0x02, 0x09, 0x00, 0x00, 0x02, 0x02, 0x01, 0x00, 0x02, 0x05, 0x05, 0x00, 0x03, 0x07, 0x01, 0x01
        /*0010*/ 	.byte	0x02, 0x03, 0x00, 0x00, 0x02, 0x06, 0x01, 0x00, 0x04, 0x0b, 0x08, 0x00, 0x09, 0x00, 0x00, 0x00
        /*0020*/ 	.byte	0x00, 0x00, 0x00, 0x00


//--------------------- .nv.info._Z16find_subsequencePcS_Pi --------------------------
	.section	.nv.info._Z16find_subsequencePcS_Pi,"",@"SHT_CUDA_INFO"
	.sectionflags	@""
	.align	4


	//----- nvinfo : EIATTR_CUDA_API_VERSION
	.align		4
        /*0000*/ 	.byte	0x04, 0x37
        /*0002*/ 	.short	(.L_7 - .L_6)
.L_6:
        /*0004*/ 	.word	0x00000082


	//----- nvinfo : EIATTR_KPARAM_INFO
	.align		4
.L_7:
        /*0008*/ 	.byte	0x04, 0x17
        /*000a*/ 	.short	(.L_9 - .L_8)
.L_8:
        /*000c*/ 	.word	0x00000000
        /*0010*/ 	.short	0x0002
        /*0012*/ 	.short	0x0010
        /*0014*/ 	.byte	0x00, 0xf5, 0x21, 0x00


	//----- nvinfo : EIATTR_KPARAM_INFO
	.align		4
.L_9:
        /*0018*/ 	.byte	0x04, 0x17
        /*001a*/ 	.short	(.L_11 - .L_10)
.L_10:
        /*001c*/ 	.word	0x00000000
        /*0020*/ 	.short	0x0001
        /*0022*/ 	.short	0x0008
        /*0024*/ 	.byte	0x00, 0xf5, 0x21, 0x00


	//----- nvinfo : EIATTR_KPARAM_INFO
	.align		4
.L_11:
        /*0028*/ 	.byte	0x04, 0x17
        /*002a*/ 	.short	(.L_13 - .L_12)
.L_12:
        /*002c*/ 	.word	0x00000000
        /*0030*/ 	.short	0x0000
        /*0032*/ 	.short	0x0000
        /*0034*/ 	.byte	0x00, 0xf5, 0x21, 0x00


	//----- nvinfo : EIATTR_SPARSE_MMA_MASK
	.align		4
.L_13:
        /*0038*/ 	.byte	0x03, 0x50
        /*003a*/ 	.short	0x0000


	//----- nvinfo : EIATTR_MAXREG_COUNT
	.align		4
        /*003c*/ 	.byte	0x03, 0x1b
        /*003e*/ 	.short	0x00ff


	//----- nvinfo : EIATTR_NUM_BARRIERS
	.align		4
        /*0040*/ 	.byte	0x02, 0x4c
        /*0042*/ 	.byte	0x01
	.zero		1


	//----- nvinfo : EIATTR_MERCURY_ISA_VERSION
	.align		4
        /*0044*/ 	.byte	0x03, 0x5f
        /*0046*/ 	.short	0x0101


	//----- nvinfo : EIATTR_INT_WARP_WIDE_INSTR_OFFSETS
	.align		4
        /*0048*/ 	.byte	0x04, 0x31
        /*004a*/ 	.short	(.L_15 - .L_14)


	//   ....[0]....
.L_14:
        /*004c*/ 	.word	0x000001a0


	//----- nvinfo : EIATTR_VRC_CTA_INIT_COUNT
	.align		4
.L_15:
        /*0050*/ 	.byte	0x02, 0x4a
	.zero		1
	.zero		1


	//----- nvinfo : EIATTR_EXIT_INSTR_OFFSETS
	.align		4
        /*0054*/ 	.byte	0x04, 0x1c
        /*0056*/ 	.short	(.L_17 - .L_16)


	//   ....[0]....
.L_16:
        /*0058*/ 	.word	0x00000240


	//   ....[1]....
        /*005c*/ 	.word	0x000003b0


	//----- nvinfo : EIATTR_CRS_STACK_SIZE
	.align		4
.L_17:
        /*0060*/ 	.byte	0x04, 0x1e
        /*0062*/ 	.short	(.L_19 - .L_18)
.L_18:
        /*0064*/ 	.word	0x00000000


	//----- nvinfo : EIATTR_CBANK_PARAM_SIZE
	.align		4
.L_19:
        /*0068*/ 	.byte	0x03, 0x19
        /*006a*/ 	.short	0x0018


	//----- nvinfo : EIATTR_PARAM_CBANK
	.align		4
        /*006c*/ 	.byte	0x04, 0x0a
        /*006e*/ 	.short	(.L_21 - .L_20)
	.align		4
.L_20:
        /*0070*/ 	.word	index@(.nv.constant0._Z16find_subsequencePcS_Pi)
        /*0074*/ 	.short	0x0380
        /*0076*/ 	.short	0x0018


	//----- nvinfo : EIATTR_SW_WAR
	.align		4
.L_21:
        /*0078*/ 	.byte	0x04, 0x36
        /*007a*/ 	.short	(.L_23 - .L_22)
.L_22:
        /*007c*/ 	.word	0x00000008
.L_23:


//--------------------- .nv.callgraph             --------------------------
	.section	.nv.callgraph,"",@"SHT_CUDA_CALLGRAPH"
	.align	4
	.sectionentsize	8
	.align		4
        /*0000*/ 	.word	0x00000000
	.align		4
        /*0004*/ 	.word	0xffffffff
	.align		4
        /*0008*/ 	.word	0x00000000
	.align		4
        /*000c*/ 	.word	0xfffffffe
	.align		4
        /*0010*/ 	.word	0x00000000
	.align		4
        /*0014*/ 	.word	0xfffffffd
	.align		4
        /*0018*/ 	.word	0x00000000
	.align		4
        /*001c*/ 	.word	0xfffffffc


//--------------------- .text._Z16find_subsequencePcS_Pi --------------------------
	.section	.text._Z16find_subsequencePcS_Pi,"ax",@progbits
	.align	128
        .global         _Z16find_subsequencePcS_Pi
        .type           _Z16find_subsequencePcS_Pi,@function
        .size           _Z16find_subsequencePcS_Pi,(.L_x_3 - _Z16find_subsequencePcS_Pi)
        .other          _Z16find_subsequencePcS_Pi,@"STO_CUDA_ENTRY STV_DEFAULT"
_Z16find_subsequencePcS_Pi:
.text._Z16find_subsequencePcS_Pi:
[----:B------:R-:W-:Y:S01]  /*0000*/  LDC R1, c[0x0][0x37c] ;  /* 0x0000df00ff017b82 */ /* 0x000fe20000000800 */
[----:B------:R-:W0:Y:S01]  /*0010*/  S2R R0, SR_TID.X ;  /* 0x0000000000007919 */ /* 0x000e220000002100 */
[----:B------:R-:W1:Y:S06]  /*0020*/  LDCU UR10, c[0x0][0x360] ;  /* 0x00006c00ff0a77ac */ /* 0x000e6c0008000800 */
[----:B------:R-:W2:Y:S01]  /*0030*/  S2UR UR4, SR_CTAID.X ;  /* 0x00000000000479c3 */ /* 0x000ea20000002500 */
[----:B------:R-:W3:Y:S07]  /*0040*/  LDCU.64 UR8, c[0x0][0x358] ;  /* 0x00006b00ff0877ac */ /* 0x000eee0008000a00 */
[----:B------:R-:W2:Y:S01]  /*0050*/  LDC R9, c[0x0][0x360] ;  /* 0x0000d800ff097b82 */ /* 0x000ea20000000800 */
[----:B0-----:R-:W-:Y:S01]  /*0060*/  ISETP.GT.U32.AND P1, PT, R0, 0x3, PT ;  /* 0x000000030000780c */ /* 0x001fe20003f24070 */
[----:B--2---:R-:W-:-:S04]  /*0070*/  IMAD R9, R9, UR4, R0 ;  /* 0x0000000409097c24 */ /* 0x004fc8000f8e0200 */
[C---:B-1----:R-:W-:Y:S01]  /*0080*/  VIADD R7, R9.reuse, UR10 ;  /* 0x0000000a09077c36 */ /* 0x042fe20008000000 */
[----:B------:R-:W-:-:S04]  /*0090*/  ISETP.GT.AND P2, PT, R9, 0x13, PT ;  /* 0x000000130900780c */ /* 0x000fc80003f44270 */
[----:B------:R-:W-:-:S03]  /*00a0*/  ISETP.GT.U32.AND P0, PT, R7, 0x13, PT ;  /* 0x000000130700780c */ /* 0x000fc60003f04070 */
[----:B------:R-:W0:Y:S01]  /*00b0*/  @!P1 LDC.64 R2, c[0x0][0x388] ;  /* 0x0000e200ff029b82 */ /* 0x000e220000000a00 */
[----:B------:R-:W-:-:S07]  /*00c0*/  ISETP.GT.U32.OR P0, PT, R0, 0x2, P0 ;  /* 0x000000020000780c */ /* 0x000fce0000704470 */
[----:B------:R-:W1:Y:S08]  /*00d0*/  @!P2 LDC.64 R4, c[0x0][0x380] ;  /* 0x0000e000ff04ab82 */ /* 0x000e700000000a00 */
[----:B------:R-:W2:Y:S01]  /*00e0*/  @!P0 LDC.64 R10, c[0x0][0x380] ;  /* 0x0000e000ff0a8b82 */ /* 0x000ea20000000a00 */
[----:B0-----:R-:W-:-:S04]  /*00f0*/  @!P1 IADD3 R2, P3, PT, R9, R2, RZ ;  /* 0x0000000209029210 */ /* 0x001fc80007f7e0ff */
[C---:B------:R-:W-:Y:S02]  /*0100*/  @!P1 LEA.HI.X.SX32 R3, R9.reuse, R3, 0x1, P3 ;  /* 0x0000000309039211 */ /* 0x040fe400018f0eff */
[----:B-1----:R-:W-:-:S04]  /*0110*/  @!P2 IADD3 R4, P4, PT, R9, R4, RZ ;  /* 0x000000040904a210 */ /* 0x002fc80007f9e0ff */
[----:B---3--:R-:W3:Y:S01]  /*0120*/  @!P1 LDG.E.U8 R3, desc[UR8][R2.64] ;  /* 0x0000000802039981 */ /* 0x008ee2000c1e1100 */
[----:B------:R-:W-:Y:S02]  /*0130*/  @!P2 LEA.HI.X.SX32 R5, R9, R5, 0x1, P4 ;  /* 0x000000050905a211 */ /* 0x000fe400020f0eff */
[----:B--2---:R-:W-:-:S04]  /*0140*/  @!P0 IADD3 R6, P5, PT, R7, R10, RZ ;  /* 0x0000000a07068210 */ /* 0x004fc80007fbe0ff */
[----:B------:R-:W2:Y:S01]  /*0150*/  @!P2 LDG.E.U8 R5, desc[UR8][R4.64] ;  /* 0x000000080405a981 */ /* 0x000ea2000c1e1100 */
[----:B------:R-:W-:-:S06]  /*0160*/  @!P0 IMAD.X R7, RZ, RZ, R11, P5 ;  /* 0x000000ffff078224 */ /* 0x000fcc00028e060b */
[----:B------:R-:W4:Y:S01]  /*0170*/  @!P0 LDG.E.U8 R7, desc[UR8][R6.64] ;  /* 0x0000000806078981 */ /* 0x000f22000c1e1100 */
[----:B------:R-:W0:Y:S01]  /*0180*/  S2UR UR6, SR_CgaCtaId ;  /* 0x00000000000679c3 */ /* 0x000e220000008800 */
[----:B------:R-:W-:Y:S01]  /*0190*/  UMOV UR4, 0x400 ;  /* 0x0000040000047882 */ /* 0x000fe20000000000 */
[----:B------:R-:W-:Y:S01]  /*01a0*/  VOTEU.ALL UP0, P1 ;  /* 0x0000000000ff7886 */ /* 0x000fe20000800000 */
[----:B------:R-:W-:-:S04]  /*01b0*/  UIADD3 UR5, UPT, UPT, UR4, 0x4, URZ ;  /* 0x0000000404057890 */ /* 0x000fc8000fffe0ff */
[----:B0-----:R-:W-:Y:S02]  /*01c0*/  ULEA UR5, UR6, UR5, 0x18 ;  /* 0x0000000506057291 */ /* 0x001fe4000f8ec0ff */
[----:B------:R-:W-:-:S04]  /*01d0*/  @!UP0 ULEA UR7, UR6, UR4, 0x18 ;  /* 0x0000000406078291 */ /* 0x000fc8000f8ec0ff */
[----:B------:R-:W-:Y:S01]  /*01e0*/  VIADD R8, R0, UR5 ;  /* 0x0000000500087c36 */ /* 0x000fe20008000000 */
[----:B------:R-:W-:-:S04]  /*01f0*/  ISETP.GE.AND P3, PT, R9, 0x11, PT ;  /* 0x000000110900780c */ /* 0x000fc80003f66270 */
[----:B---3--:R0:W-:Y:S04]  /*0200*/  @!P1 STS.U8 [R0+UR7], R3 ;  /* 0x0000000300009988 */ /* 0x0081e80008000007 */
[----:B--2---:R0:W-:Y:S04]  /*0210*/  @!P2 STS.U8 [R0+UR5], R5 ;  /* 0x000000050000a988 */ /* 0x0041e80008000005 */
[----:B----4-:R0:W-:Y:S01]  /*0220*/  @!P0 STS.U8 [R8+UR10], R7 ;  /* 0x0000000708008988 */ /* 0x0101e2000800000a */
[----:B------:R-:W-:Y:S06]  /*0230*/  BAR.SYNC.DEFER_BLOCKING 0x0 ;  /* 0x0000000000007b1d */ /* 0x000fec0000010000 */
[----:B------:R-:W-:Y:S05]  /*0240*/  @P3 EXIT ;  /* 0x000000000000394d */ /* 0x000fea0003800000 */
[----:B------:R-:W-:Y:S01]  /*0250*/  ULEA UR4, UR6, UR4, 0x18 ;  /* 0x0000000406047291 */ /* 0x000fe2000f8ec0ff */
[----:B------:R-:W-:Y:S01]  /*0260*/  LDS.U8 R4, [R0+UR5] ;  /* 0x0000000500047984 */ /* 0x000fe20008000000 */
[----:B0-----:R-:W0:Y:S01]  /*0270*/  LDC.64 R2, c[0x0][0x390] ;  /* 0x0000e400ff027b82 */ /* 0x001e220000000a00 */
[----:B------:R-:W-:Y:S06]  /*0280*/  BSSY.RECONVERGENT B0, `(.L_x_0) ;  /* 0x0000011000007945 */ /* 0x000fec0003800200 */
[----:B------:R-:W1:Y:S01]  /*0290*/  LDS.U8 R5, [UR4] ;  /* 0x00000004ff057984 */ /* 0x000e620008000000 */
[----:B0-----:R-:W-:Y:S01]  /*02a0*/  IMAD.WIDE R2, R9, 0x4, R2 ;  /* 0x0000000409027825 */ /* 0x001fe200078e0202 */
[----:B-1----:R-:W-:-:S03]  /*02b0*/  ISETP.NE.AND P0, PT, R4, R5, PT ;  /* 0x000000050400720c */ /* 0x002fc60003f05270 */
[----:B------:R-:W-:-:S10]  /*02c0*/  IMAD.MOV.U32 R5, RZ, RZ, RZ ;  /* 0x000000ffff057224 */ /* 0x000fd400078e00ff */
[----:B------:R-:W-:Y:S05]  /*02d0*/  @P0 BRA `(.L_x_1) ;  /* 0x00000000002c0947 */ /* 0x000fea0003800000 */
[----:B------:R-:W-:Y:S04]  /*02e0*/  LDS.U8 R4, [R0+UR5+0x1] ;  /* 0x0000010500047984 */ /* 0x000fe80008000000 */
[----:B------:R-:W0:Y:S02]  /*02f0*/  LDS.U8 R7, [UR4+0x1] ;  /* 0x00000104ff077984 */ /* 0x000e240008000000 */
[----:B0-----:R-:W-:-:S13]  /*0300*/  ISETP.NE.AND P0, PT, R4, R7, PT ;  /* 0x000000070400720c */ /* 0x001fda0003f05270 */
[----:B------:R-:W-:Y:S05]  /*0310*/  @P0 BRA `(.L_x_1) ;  /* 0x00000000001c0947 */ /* 0x000fea0003800000 */
[----:B------:R-:W-:Y:S04]  /*0320*/  LDS.U8 R4, [R0+UR5+0x2] ;  /* 0x0000020500047984 */ /* 0x000fe80008000000 */
[----:B------:R-:W0:Y:S02]  /*0330*/  LDS.U8 R7, [UR4+0x2] ;  /* 0x00000204ff077984 */ /* 0x000e240008000000 */
[----:B0-----:R-:W-:-:S13]  /*0340*/  ISETP.NE.AND P0, PT, R4, R7, PT ;  /* 0x000000070400720c */ /* 0x001fda0003f05270 */
[----:B------:R-:W-:Y:S04]  /*0350*/  @!P0 LDS.U8 R4, [R0+UR5+0x3] ;  /* 0x0000030500048984 */ /* 0x000fe80008000000 */
[----:B------:R-:W0:Y:S02]  /*0360*/  @!P0 LDS.U8 R7, [UR4+0x3] ;  /* 0x00000304ff078984 */ /* 0x000e240008000000 */
[----:B0-----:R-:W-:-:S04]  /*0370*/  @!P0 ISETP.NE.AND P1, PT, R4, R7, PT ;  /* 0x000000070400820c */ /* 0x001fc80003f25270 */
[----:B------:R-:W-:-:S09]  /*0380*/  @!P0 SEL R5, RZ, 0x1, P1 ;  /* 0x00000001ff058807 */ /* 0x000fd20000800000 */
.L_x_1:
[----:B------:R-:W-:Y:S05]  /*0390*/  BSYNC.RECONVERGENT B0 ;  /* 0x0000000000007941 */ /* 0x000fea0003800200 */
.L_x_0:
[----:B------:R-:W-:Y:S01]  /*03a0*/  STG.E desc[UR8][R2.64], R5 ;  /* 0x0000000502007986 */ /* 0x000fe2000c101908 */
[----:B------:R-:W-:Y:S05]  /*03b0*/  EXIT ;  /* 0x000000000000794d */ /* 0x000fea0003800000 */
.L_x_2:
[----:B------:R-:W-:-:S00]  /*03c0*/  BRA `(.L_x_2) ;  /* 0xfffffffc00fc7947 */ /* 0x000fc0000383ffff */
[----:B------:R-:W-:-:S00]  /*03d0*/  NOP ;  /* 0x0000000000007918 */ /* 0x000fc00000000000 */
        /* <DEDUP_REMOVED lines=10> */
.L_x_3:


//--------------------- .nv.shared._Z16find_subsequencePcS_Pi --------------------------
	.section	.nv.shared._Z16find_subsequencePcS_Pi,"aw",@nobits
	.sectionflags	@""
.nv.shared._Z16find_subsequencePcS_Pi:
	.zero		1287


//--------------------- .nv.shared.reserved.0     --------------------------
	.section	.nv.shared.reserved.0,"aw",@nobits
	.weak		__nv_reservedSMEM_offset_0_alias
	.size		__nv_reservedSMEM_offset_0_alias, 0, 64
	.other		__nv_reservedSMEM_offset_0_alias,@"STO_CUDA_RESERVED_SHARED STV_DEFAULT"
__nv_reservedSMEM_offset_0_alias:
	.zero		0
	.zero		64


//--------------------- .nv.constant0._Z16find_subsequencePcS_Pi --------------------------
	.section	.nv.constant0._Z16find_subsequencePcS_Pi,"a",@progbits
	.sectionflags	@""
	.align	4
.nv.constant0._Z16find_subsequencePcS_Pi:
	.zero		920


//--------------------- SYMBOLS --------------------------

	.type		.nv.reservedSmem.offset0,@object
	.size		.nv.reservedSmem.offset0,0x4
	.type		.nv.reservedSmem.cap,@object
	.size		.nv.reservedSmem.cap,0x4
